//
// Generated by NVIDIA NVVM Compiler
//
// Compiler Build ID: CL-36424714
// Cuda compilation tools, release 13.0, V13.0.88
// Based on NVVM 20.0.0
//

.version 9.0
.target sm_100
.address_size 64

	// .globl	_Z8ddKernelPfS_if

.visible .entry _Z8ddKernelPfS_if(
	.param .u64 .ptr .align 1 _Z8ddKernelPfS_if_param_0,
	.param .u64 .ptr .align 1 _Z8ddKernelPfS_if_param_1,
	.param .u32 _Z8ddKernelPfS_if_param_2,
	.param .f32 _Z8ddKernelPfS_if_param_3
)
{
	.reg .pred 	%p<10>;
	.reg .b32 	%r<19>;
	.reg .b32 	%f<108>;
	.reg .b64 	%rd<24>;

	ld.param.u64 	%rd9, [_Z8ddKernelPfS_if_param_0];
	ld.param.u64 	%rd10, [_Z8ddKernelPfS_if_param_1];
	ld.param.u32 	%r12, [_Z8ddKernelPfS_if_param_2];
	ld.param.f32 	%f2, [_Z8ddKernelPfS_if_param_3];
	cvta.to.global.u64 	%rd1, %rd9;
	cvta.to.global.u64 	%rd2, %rd10;
	setp.lt.s32 	%p1, %r12, 1;
	@%p1 bra 	$L__BB0_12;
	mul.f32 	%f1, %f2, %f2;
	and.b32  	%r1, %r12, 7;
	setp.lt.u32 	%p2, %r12, 8;
	mov.b32 	%r17, 0;
	@%p2 bra 	$L__BB0_4;
	and.b32  	%r17, %r12, 2147483640;
	neg.s32 	%r15, %r17;
	add.s64 	%rd23, %rd2, 16;
	add.s64 	%rd22, %rd1, 16;
$L__BB0_3:
	.pragma "nounroll";
	ld.global.f32 	%f3, [%rd23+-20];
	ld.global.f32 	%f4, [%rd23+-16];
	add.f32 	%f5, %f4, %f4;
	sub.f32 	%f6, %f3, %f5;
	ld.global.f32 	%f7, [%rd23+-12];
	add.f32 	%f8, %f7, %f6;
	div.rn.f32 	%f9, %f8, %f1;
	st.global.f32 	[%rd22+-16], %f9;
	ld.global.f32 	%f10, [%rd23+-16];
	ld.global.f32 	%f11, [%rd23+-12];
	add.f32 	%f12, %f11, %f11;
	sub.f32 	%f13, %f10, %f12;
	ld.global.f32 	%f14, [%rd23+-8];
	add.f32 	%f15, %f14, %f13;
	div.rn.f32 	%f16, %f15, %f1;
	st.global.f32 	[%rd22+-12], %f16;
	ld.global.f32 	%f17, [%rd23+-12];
	ld.global.f32 	%f18, [%rd23+-8];
	add.f32 	%f19, %f18, %f18;
	sub.f32 	%f20, %f17, %f19;
	ld.global.f32 	%f21, [%rd23+-4];
	add.f32 	%f22, %f21, %f20;
	div.rn.f32 	%f23, %f22, %f1;
	st.global.f32 	[%rd22+-8], %f23;
	ld.global.f32 	%f24, [%rd23+-8];
	ld.global.f32 	%f25, [%rd23+-4];
	add.f32 	%f26, %f25, %f25;
	sub.f32 	%f27, %f24, %f26;
	ld.global.f32 	%f28, [%rd23];
	add.f32 	%f29, %f28, %f27;
	div.rn.f32 	%f30, %f29, %f1;
	st.global.f32 	[%rd22+-4], %f30;
	ld.global.f32 	%f31, [%rd23+-4];
	ld.global.f32 	%f32, [%rd23];
	add.f32 	%f33, %f32, %f32;
	sub.f32 	%f34, %f31, %f33;
	ld.global.f32 	%f35, [%rd23+4];
	add.f32 	%f36, %f35, %f34;
	div.rn.f32 	%f37, %f36, %f1;
	st.global.f32 	[%rd22], %f37;
	ld.global.f32 	%f38, [%rd23];
	ld.global.f32 	%f39, [%rd23+4];
	add.f32 	%f40, %f39, %f39;
	sub.f32 	%f41, %f38, %f40;
	ld.global.f32 	%f42, [%rd23+8];
	add.f32 	%f43, %f42, %f41;
	div.rn.f32 	%f44, %f43, %f1;
	st.global.f32 	[%rd22+4], %f44;
	ld.global.f32 	%f45, [%rd23+4];
	ld.global.f32 	%f46, [%rd23+8];
	add.f32 	%f47, %f46, %f46;
	sub.f32 	%f48, %f45, %f47;
	ld.global.f32 	%f49, [%rd23+12];
	add.f32 	%f50, %f49, %f48;
	div.rn.f32 	%f51, %f50, %f1;
	st.global.f32 	[%rd22+8], %f51;
	ld.global.f32 	%f52, [%rd23+8];
	ld.global.f32 	%f53, [%rd23+12];
	add.f32 	%f54, %f53, %f53;
	sub.f32 	%f55, %f52, %f54;
	ld.global.f32 	%f56, [%rd23+16];
	add.f32 	%f57, %f56, %f55;
	div.rn.f32 	%f58, %f57, %f1;
	st.global.f32 	[%rd22+12], %f58;
	add.s32 	%r15, %r15, 8;
	add.s64 	%rd23, %rd23, 32;
	add.s64 	%rd22, %rd22, 32;
	setp.ne.s32 	%p3, %r15, 0;
	@%p3 bra 	$L__BB0_3;
$L__BB0_4:
	setp.eq.s32 	%p4, %r1, 0;
	@%p4 bra 	$L__BB0_12;
	and.b32  	%r7, %r12, 3;
	setp.lt.u32 	%p5, %r1, 4;
	@%p5 bra 	$L__BB0_7;
	mul.wide.u32 	%rd11, %r17, 4;
	add.s64 	%rd12, %rd2, %rd11;
	ld.global.f32 	%f59, [%rd12+-4];
	ld.global.f32 	%f60, [%rd12];
	add.f32 	%f61, %f60, %f60;
	sub.f32 	%f62, %f59, %f61;
	ld.global.f32 	%f63, [%rd12+4];
	add.f32 	%f64, %f63, %f62;
	div.rn.f32 	%f65, %f64, %f1;
	add.s64 	%rd13, %rd1, %rd11;
	st.global.f32 	[%rd13], %f65;
	ld.global.f32 	%f66, [%rd12];
	ld.global.f32 	%f67, [%rd12+4];
	add.f32 	%f68, %f67, %f67;
	sub.f32 	%f69, %f66, %f68;
	ld.global.f32 	%f70, [%rd12+8];
	add.f32 	%f71, %f70, %f69;
	div.rn.f32 	%f72, %f71, %f1;
	st.global.f32 	[%rd13+4], %f72;
	ld.global.f32 	%f73, [%rd12+4];
	ld.global.f32 	%f74, [%rd12+8];
	add.f32 	%f75, %f74, %f74;
	sub.f32 	%f76, %f73, %f75;
	ld.global.f32 	%f77, [%rd12+12];
	add.f32 	%f78, %f77, %f76;
	div.rn.f32 	%f79, %f78, %f1;
	st.global.f32 	[%rd13+8], %f79;
	ld.global.f32 	%f80, [%rd12+8];
	ld.global.f32 	%f81, [%rd12+12];
	add.f32 	%f82, %f81, %f81;
	sub.f32 	%f83, %f80, %f82;
	add.s32 	%r17, %r17, 4;
	ld.global.f32 	%f84, [%rd12+16];
	add.f32 	%f85, %f84, %f83;
	div.rn.f32 	%f86, %f85, %f1;
	st.global.f32 	[%rd13+12], %f86;
$L__BB0_7:
	setp.eq.s32 	%p6, %r7, 0;
	@%p6 bra 	$L__BB0_12;
	setp.eq.s32 	%p7, %r7, 1;
	@%p7 bra 	$L__BB0_10;
	mul.wide.s32 	%rd14, %r17, 4;
	add.s64 	%rd15, %rd2, %rd14;
	ld.global.f32 	%f87, [%rd15+-4];
	ld.global.f32 	%f88, [%rd15];
	add.f32 	%f89, %f88, %f88;
	sub.f32 	%f90, %f87, %f89;
	ld.global.f32 	%f91, [%rd15+4];
	add.f32 	%f92, %f91, %f90;
	div.rn.f32 	%f93, %f92, %f1;
	mul.wide.u32 	%rd16, %r17, 4;
	add.s64 	%rd17, %rd1, %rd16;
	st.global.f32 	[%rd17], %f93;
	ld.global.f32 	%f94, [%rd15];
	ld.global.f32 	%f95, [%rd15+4];
	add.f32 	%f96, %f95, %f95;
	sub.f32 	%f97, %f94, %f96;
	add.s32 	%r17, %r17, 2;
	ld.global.f32 	%f98, [%rd15+8];
	add.f32 	%f99, %f98, %f97;
	div.rn.f32 	%f100, %f99, %f1;
	st.global.f32 	[%rd17+4], %f100;
$L__BB0_10:
	and.b32  	%r14, %r12, 1;
	setp.eq.b32 	%p8, %r14, 1;
	not.pred 	%p9, %p8;
	@%p9 bra 	$L__BB0_12;
	mul.wide.s32 	%rd18, %r17, 4;
	add.s64 	%rd19, %rd2, %rd18;
	ld.global.f32 	%f101, [%rd19+-4];
	ld.global.f32 	%f102, [%rd19];
	add.f32 	%f103, %f102, %f102;
	sub.f32 	%f104, %f101, %f103;
	ld.global.f32 	%f105, [%rd19+4];
	add.f32 	%f106, %f105, %f104;
	div.rn.f32 	%f107, %f106, %f1;
	mul.wide.u32 	%rd20, %r17, 4;
	add.s64 	%rd21, %rd1, %rd20;
	st.global.f32 	[%rd21], %f107;
$L__BB0_12:
	ret;

}


// ===== COMPILED SASS (sm_100) =====

	.target	sm_100

	.elftype	@"ET_EXEC"


//--------------------- .note.nv.tkinfo           --------------------------
	.section	.note.nv.tkinfo,"",@"SHT_NOTE"
	.sectionflags	@"SHF_NOTE_NV_TKINFO"
	.tkinfo
        /*0018*/ 	.word	0x00000002
        /*0030*/ 	.string	""
        /*0030*/ 	.string	"ptxas"
        /*0030*/ 	.string	"Cuda compilation tools, release 13.0, V13.0.88"
        /*0030*/ 	.string	"Build cuda_13.0.r13.0/compiler.36424714_0"
        /*0030*/ 	.string	"-arch sm_100 -m 64 "



//--------------------- .note.nv.cuinfo           --------------------------
	.section	.note.nv.cuinfo,"",@"SHT_NOTE"
	.sectionflags	@"SHF_NOTE_NV_CUINFO"
        /*0018*/ 	.short	0x0002
        /*001a*/ 	.short	0x0064
        /*001c*/ 	.short	0x0082
	.zero		2


//--------------------- .nv.info                  --------------------------
	.section	.nv.info,"",@"SHT_CUDA_INFO"
	.align	4


	//----- nvinfo : EIATTR_REGCOUNT
	.align		4
        /*0000*/ 	.byte	0x04, 0x2f
        /*0002*/ 	.short	(.L_1 - .L_0)
	.align		4
.L_0:
        /*0004*/ 	.word	index@(_Z8ddKernelPfS_if)
        /*0008*/ 	.word	0x00000015


	//----- nvinfo : EIATTR_FRAME_SIZE
	.align		4
.L_1:
        /*000c*/ 	.byte	0x04, 0x11
        /*000e*/ 	.short	(.L_3 - .L_2)
	.align		4
.L_2:
        /*0010*/ 	.word	index@($__internal_0_$__cuda_sm3x_div_rn_noftz_f32_slowpath)
        /*0014*/ 	.word	0x00000000


	//----- nvinfo : EIATTR_FRAME_SIZE
	.align		4
.L_3:
        /*0018*/ 	.byte	0x04, 0x11
        /*001a*/ 	.short	(.L_5 - .L_4)
	.align		4
.L_4:
        /*001c*/ 	.word	index@(_Z8ddKernelPfS_if)
        /*0020*/ 	.word	0x00000000


	//----- nvinfo : EIATTR_MIN_STACK_SIZE
	.align		4
.L_5:
        /*0024*/ 	.byte	0x04, 0x12
        /*0026*/ 	.short	(.L_7 - .L_6)
	.align		4
.L_6:
        /*0028*/ 	.word	index@(_Z8ddKernelPfS_if)
        /*002c*/ 	.word	0x00000000
.L_7:


//--------------------- .nv.compat                --------------------------
	.section	.nv.compat,"",@"SHT_CUDA_COMPAT_INFO"
	.align	4
        /*0000*/ 	.byte	0x02, 0x09, 0x00, 0x00, 0x02, 0x02, 0x01, 0x00, 0x02, 0x05, 0x05, 0x00, 0x03, 0x07, 0x01, 0x01
        /*0010*/ 	.byte	0x02, 0x03, 0x00, 0x00, 0x02, 0x06, 0x01, 0x00, 0x04, 0x0b, 0x08, 0x00, 0x01, 0x00, 0x00, 0x00
        /*0020*/ 	.byte	0x00, 0x00, 0x00, 0x00


//--------------------- .nv.info._Z8ddKernelPfS_if --------------------------
	.section	.nv.info._Z8ddKernelPfS_if,"",@"SHT_CUDA_INFO"
	.sectionflags	@""
	.align	4


	//----- nvinfo : EIATTR_CUDA_API_VERSION
	.align		4
        /*0000*/ 	.byte	0x04, 0x37
        /*0002*/ 	.short	(.L_9 - .L_8)
.L_8:
        /*0004*/ 	.word	0x00000082


	//----- nvinfo : EIATTR_KPARAM_INFO
	.align		4
.L_9:
        /*0008*/ 	.byte	0x04, 0x17
        /*000a*/ 	.short	(.L_11 - .L_10)
.L_10:
        /*000c*/ 	.word	0x00000000
        /*0010*/ 	.short	0x0003
        /*0012*/ 	.short	0x0014
        /*0014*/ 	.byte	0x00, 0xf0, 0x11, 0x00


	//----- nvinfo : EIATTR_KPARAM_INFO
	.align		4
.L_11:
        /*0018*/ 	.byte	0x04, 0x17
        /*001a*/ 	.short	(.L_13 - .L_12)
.L_12:
        /*001c*/ 	.word	0x00000000
        /*0020*/ 	.short	0x0002
        /*0022*/ 	.short	0x0010
        /*0024*/ 	.byte	0x00, 0xf0, 0x11, 0x00


	//----- nvinfo : EIATTR_KPARAM_INFO
	.align		4
.L_13:
        /*0028*/ 	.byte	0x04, 0x17
        /*002a*/ 	.short	(.L_15 - .L_14)
.L_14:
        /*002c*/ 	.word	0x00000000
        /*0030*/ 	.short	0x0001
        /*0032*/ 	.short	0x0008
        /*0034*/ 	.byte	0x00, 0xf5, 0x21, 0x00


	//----- nvinfo : EIATTR_KPARAM_INFO
	.align		4
.L_15:
        /*0038*/ 	.byte	0x04, 0x17
        /*003a*/ 	.short	(.L_17 - .L_16)
.L_16:
        /*003c*/ 	.word	0x00000000
        /*0040*/ 	.short	0x0000
        /*0042*/ 	.short	0x0000
        /*0044*/ 	.byte	0x00, 0xf5, 0x21, 0x00


	//----- nvinfo : EIATTR_SPARSE_MMA_MASK
	.align		4
.L_17:
        /*0048*/ 	.byte	0x03, 0x50
        /*004a*/ 	.short	0x0000


	//----- nvinfo : EIATTR_MAXREG_COUNT
	.align		4
        /*004c*/ 	.byte	0x03, 0x1b
        /*004e*/ 	.short	0x00ff


	//----- nvinfo : EIATTR_MERCURY_ISA_VERSION
	.align		4
        /*0050*/ 	.byte	0x03, 0x5f
        /*0052*/ 	.short	0x0101


	//----- nvinfo : EIATTR_VRC_CTA_INIT_COUNT
	.align		4
        /*0054*/ 	.byte	0x02, 0x4a
	.zero		1
	.zero		1


	//----- nvinfo : EIATTR_EXIT_INSTR_OFFSETS
	.align		4
        /*0058*/ 	.byte	0x04, 0x1c
        /*005a*/ 	.short	(.L_19 - .L_18)


	//   ....[0]....
.L_18:
        /*005c*/ 	.word	0x00000030


	//   ....[1]....
        /*0060*/ 	.word	0x00000af0


	//   ....[2]....
        /*0064*/ 	.word	0x00001020


	//   ....[3]....
        /*0068*/ 	.word	0x00001310


	//   ....[4]....
        /*006c*/ 	.word	0x00001490


	//----- nvinfo : EIATTR_CRS_STACK_SIZE
	.align		4
.L_19:
        /*0070*/ 	.byte	0x04, 0x1e
        /*0072*/ 	.short	(.L_21 - .L_20)
.L_20:
        /*0074*/ 	.word	0x00000000


	//----- nvinfo : EIATTR_CBANK_PARAM_SIZE
	.align		4
.L_21:
        /*0078*/ 	.byte	0x03, 0x19
        /*007a*/ 	.short	0x0018


	//----- nvinfo : EIATTR_PARAM_CBANK
	.align		4
        /*007c*/ 	.byte	0x04, 0x0a
        /*007e*/ 	.short	(.L_23 - .L_22)
	.align		4
.L_22:
        /*0080*/ 	.word	index@(.nv.constant0._Z8ddKernelPfS_if)
        /*0084*/ 	.short	0x0380
        /*0086*/ 	.short	0x0018


	//----- nvinfo : EIATTR_SW_WAR
	.align		4
.L_23:
        /*0088*/ 	.byte	0x04, 0x36
        /*008a*/ 	.short	(.L_25 - .L_24)
.L_24:
        /*008c*/ 	.word	0x00000008
.L_25:


//--------------------- .nv.callgraph             --------------------------
	.section	.nv.callgraph,"",@"SHT_CUDA_CALLGRAPH"
	.align	4
	.sectionentsize	8
	.align		4
        /*0000*/ 	.word	0x00000000
	.align		4
        /*0004*/ 	.word	0xffffffff
	.align		4
        /*0008*/ 	.word	0x00000000
	.align		4
        /*000c*/ 	.word	0xfffffffe
	.align		4
        /*0010*/ 	.word	0x00000000
	.align		4
        /*0014*/ 	.word	0xfffffffd
	.align		4
        /*0018*/ 	.word	0x00000000
	.align		4
        /*001c*/ 	.word	0xfffffffc


//--------------------- .text._Z8ddKernelPfS_if   --------------------------
	.section	.text._Z8ddKernelPfS_if,"ax",@progbits
	.align	128
        .global         _Z8ddKernelPfS_if
        .type           _Z8ddKernelPfS_if,@function
        .size           _Z8ddKernelPfS_if,(.L_x_28 - _Z8ddKernelPfS_if)
        .other          _Z8ddKernelPfS_if,@"STO_CUDA_ENTRY STV_DEFAULT"
_Z8ddKernelPfS_if:
.text._Z8ddKernelPfS_if:
[----:B------:R-:W-:Y:S08]  /*0000*/  LDC R1, c[0x0][0x37c] ;  /* 0x0000df00ff017b82 */ /* 0x000ff00000000800 */
[----:B------:R-:W0:Y:S02]  /*0010*/  LDC R0, c[0x0][0x390] ;  /* 0x0000e400ff007b82 */ /* 0x000e240000000800 */
[----:B0-----:R-:W-:-:S13]  /*0020*/  ISETP.GE.AND P0, PT, R0, 0x1, PT ;  /* 0x000000010000780c */ /* 0x001fda0003f06270 */
[----:B------:R-:W-:Y:S05]  /*0030*/  @!P0 EXIT ;  /* 0x000000000000894d */ /* 0x000fea0003800000 */
[----:B------:R-:W0:Y:S01]  /*0040*/  LDC R3, c[0x0][0x394] ;  /* 0x0000e500ff037b82 */ /* 0x000e220000000800 */
[C---:B------:R-:W-:Y:S01]  /*0050*/  ISETP.GE.U32.AND P0, PT, R0.reuse, 0x8, PT ;  /* 0x000000080000780c */ /* 0x040fe20003f06070 */
[----:B------:R-:W1:Y:S01]  /*0060*/  LDCU.64 UR8, c[0x0][0x358] ;  /* 0x00006b00ff0877ac */ /* 0x000e620008000a00 */
[----:B------:R-:W-:Y:S01]  /*0070*/  HFMA2 R2, -RZ, RZ, 0, 0 ;  /* 0x00000000ff027431 */ /* 0x000fe200000001ff */
[----:B------:R-:W-:Y:S01]  /*0080*/  LOP3.LUT R16, R0, 0x7, RZ, 0xc0, !PT ;  /* 0x0000000700107812 */ /* 0x000fe200078ec0ff */
[----:B0-----:R-:W-:-:S09]  /*0090*/  FMUL R3, R3, R3 ;  /* 0x0000000303037220 */ /* 0x001fd20000400000 */
[----:B-1----:R-:W-:Y:S05]  /*00a0*/  @!P0 BRA `(.L_x_0) ;  /* 0x00000008008c8947 */ /* 0x002fea0003800000 */
[----:B------:R-:W0:Y:S01]  /*00b0*/  LDCU.128 UR4, c[0x0][0x380] ;  /* 0x00007000ff0477ac */ /* 0x000e220008000c00 */
[----:B------:R-:W-:-:S04]  /*00c0*/  LOP3.LUT R2, R0, 0x7ffffff8, RZ, 0xc0, !PT ;  /* 0x7ffffff800027812 */ /* 0x000fc800078ec0ff */
[----:B------:R-:W-:Y:S01]  /*00d0*/  IADD3 R8, PT, PT, -R2, RZ, RZ ;  /* 0x000000ff02087210 */ /* 0x000fe20007ffe1ff */
[----:B0-----:R-:W-:Y:S02]  /*00e0*/  UIADD3 UR6, UP0, UPT, UR6, 0x10, URZ ;  /* 0x0000001006067890 */ /* 0x001fe4000ff1e0ff */
[----:B------:R-:W-:Y:S02]  /*00f0*/  UIADD3 UR4, UP1, UPT, UR4, 0x10, URZ ;  /* 0x0000001004047890 */ /* 0x000fe4000ff3e0ff */
[----:B------:R-:W-:Y:S02]  /*0100*/  UIADD3.X UR7, UPT, UPT, URZ, UR7, URZ, UP0, !UPT ;  /* 0x00000007ff077290 */ /* 0x000fe400087fe4ff */
[----:B------:R-:W-:Y:S01]  /*0110*/  UIADD3.X UR5, UPT, UPT, URZ, UR5, URZ, UP1, !UPT ;  /* 0x00000005ff057290 */ /* 0x000fe20008ffe4ff */
[----:B------:R-:W-:Y:S02]  /*0120*/  MOV R4, UR6 ;  /* 0x0000000600047c02 */ /* 0x000fe40008000f00 */
[----:B------:R-:W-:-:S02]  /*0130*/  MOV R11, UR4 ;  /* 0x00000004000b7c02 */ /* 0x000fc40008000f00 */
[----:B------:R-:W-:Y:S02]  /*0140*/  MOV R5, UR7 ;  /* 0x0000000700057c02 */ /* 0x000fe40008000f00 */
[----:B------:R-:W-:-:S07]  /*0150*/  MOV R12, UR5 ;  /* 0x00000005000c7c02 */ /* 0x000fce0008000f00 */
.L_x_9:
[----:B0-----:R-:W2:Y:S04]  /*0160*/  LDG.E R6, desc[UR8][R4.64+-0x10] ;  /* 0xfffff00804067981 */ /* 0x001ea8000c1e1900 */
[----:B------:R-:W3:Y:S04]  /*0170*/  LDG.E R0, desc[UR8][R4.64+-0x14] ;  /* 0xffffec0804007981 */ /* 0x000ee8000c1e1900 */
[----:B------:R-:W4:Y:S01]  /*0180*/  LDG.E R9, desc[UR8][R4.64+-0xc] ;  /* 0xfffff40804097981 */ /* 0x000f22000c1e1900 */
[----:B------:R-:W0:Y:S01]  /*0190*/  MUFU.RCP R10, R3 ;  /* 0x00000003000a7308 */ /* 0x000e220000001000 */
[----:B------:R-:W-:-:S04]  /*01a0*/  IADD3 R8, PT, PT, R8, 0x8, RZ ;  /* 0x0000000808087810 */ /* 0x000fc80007ffe0ff */
[----:B------:R-:W-:Y:S01]  /*01b0*/  ISETP.NE.AND P2, PT, R8, RZ, PT ;  /* 0x000000ff0800720c */ /* 0x000fe20003f45270 */
[----:B--2---:R-:W-:-:S04]  /*01c0*/  FADD R7, R6, R6 ;  /* 0x0000000606077221 */ /* 0x004fc80000000000 */
[----:B---3--:R-:W-:Y:S01]  /*01d0*/  FADD R0, R0, -R7 ;  /* 0x8000000700007221 */ /* 0x008fe20000000000 */
[----:B0-----:R-:W-:-:S03]  /*01e0*/  FFMA R7, -R3, R10, 1 ;  /* 0x3f80000003077423 */ /* 0x001fc6000000010a */
[----:B----4-:R-:W-:Y:S01]  /*01f0*/  FADD R0, R0, R9 ;  /* 0x0000000900007221 */ /* 0x010fe20000000000 */
[----:B------:R-:W-:-:S03]  /*0200*/  FFMA R7, R10, R7, R10 ;  /* 0x000000070a077223 */ /* 0x000fc6000000000a */
[----:B------:R-:W0:Y:S01]  /*0210*/  FCHK P0, R0, R3 ;  /* 0x0000000300007302 */ /* 0x000e220000000000 */
[----:B------:R-:W-:-:S04]  /*0220*/  FFMA R6, R0, R7, RZ ;  /* 0x0000000700067223 */ /* 0x000fc800000000ff */
[----:B------:R-:W-:-:S04]  /*0230*/  FFMA R9, -R3, R6, R0 ;  /* 0x0000000603097223 */ /* 0x000fc80000000100 */
[----:B------:R-:W-:Y:S01]  /*0240*/  FFMA R9, R7, R9, R6 ;  /* 0x0000000907097223 */ /* 0x000fe20000000006 */
[----:B------:R-:W-:Y:S02]  /*0250*/  MOV R6, R11 ;  /* 0x0000000b00067202 */ /* 0x000fe40000000f00 */
[----:B------:R-:W-:Y:S01]  /*0260*/  MOV R7, R12 ;  /* 0x0000000c00077202 */ /* 0x000fe20000000f00 */
[----:B0-----:R-:W-:Y:S06]  /*0270*/  @!P0 BRA `(.L_x_1) ;  /* 0x0000000000088947 */ /* 0x001fec0003800000 */
[----:B------:R-:W-:-:S07]  /*0280*/  MOV R10, 0x2a0 ;  /* 0x000002a0000a7802 */ /* 0x000fce0000000f00 */
[----:B------:R-:W-:Y:S05]  /*0290*/  CALL.REL.NOINC `($__internal_0_$__cuda_sm3x_div_rn_noftz_f32_slowpath) ;  /* 0x0000001000807944 */ /* 0x000fea0003c00000 */
.L_x_1:
[----:B------:R0:W-:Y:S04]  /*02a0*/  STG.E desc[UR8][R6.64+-0x10], R9 ;  /* 0xfffff00906007986 */ /* 0x0001e8000c101908 */
[----:B------:R-:W2:Y:S04]  /*02b0*/  LDG.E R10, desc[UR8][R4.64+-0xc] ;  /* 0xfffff408040a7981 */ /* 0x000ea8000c1e1900 */
[----:B------:R-:W3:Y:S04]  /*02c0*/  LDG.E R0, desc[UR8][R4.64+-0x10] ;  /* 0xfffff00804007981 */ /* 0x000ee8000c1e1900 */
[----:B------:R-:W4:Y:S01]  /*02d0*/  LDG.E R13, desc[UR8][R4.64+-0x8] ;  /* 0xfffff808040d7981 */ /* 0x000f22000c1e1900 */
[----:B------:R-:W1:Y:S01]  /*02e0*/  MUFU.RCP R14, R3 ;  /* 0x00000003000e7308 */ /* 0x000e620000001000 */
[----:B--2---:R-:W-:-:S04]  /*02f0*/  FADD R11, R10, R10 ;  /* 0x0000000a0a0b7221 */ /* 0x004fc80000000000 */
[----:B---3--:R-:W-:Y:S01]  /*0300*/  FADD R0, R0, -R11 ;  /* 0x8000000b00007221 */ /* 0x008fe20000000000 */
[----:B-1----:R-:W-:-:S03]  /*0310*/  FFMA R11, -R3, R14, 1 ;  /* 0x3f800000030b7423 */ /* 0x002fc6000000010e */
[----:B----4-:R-:W-:Y:S01]  /*0320*/  FADD R12, R0, R13 ;  /* 0x0000000d000c7221 */ /* 0x010fe20000000000 */
[----:B------:R-:W-:-:S03]  /*0330*/  FFMA R0, R14, R11, R14 ;  /* 0x0000000b0e007223 */ /* 0x000fc6000000000e */
[----:B------:R-:W1:Y:S01]  /*0340*/  FCHK P0, R12, R3 ;  /* 0x000000030c007302 */ /* 0x000e620000000000 */
[----:B0-----:R-:W-:-:S04]  /*0350*/  FFMA R9, R0, R12, RZ ;  /* 0x0000000c00097223 */ /* 0x001fc800000000ff */
[----:B------:R-:W-:-:S04]  /*0360*/  FFMA R10, -R3, R9, R12 ;  /* 0x00000009030a7223 */ /* 0x000fc8000000010c */
[----:B------:R-:W-:Y:S01]  /*0370*/  FFMA R9, R0, R10, R9 ;  /* 0x0000000a00097223 */ /* 0x000fe20000000009 */
[----:B-1----:R-:W-:Y:S06]  /*0380*/  @!P0 BRA `(.L_x_2) ;  /* 0x00000000000c8947 */ /* 0x002fec0003800000 */
[----:B------:R-:W-:Y:S02]  /*0390*/  MOV R0, R12 ;  /* 0x0000000c00007202 */ /* 0x000fe40000000f00 */
[----:B------:R-:W-:-:S07]  /*03a0*/  MOV R10, 0x3c0 ;  /* 0x000003c0000a7802 */ /* 0x000fce0000000f00 */
[----:B------:R-:W-:Y:S05]  /*03b0*/  CALL.REL.NOINC `($__internal_0_$__cuda_sm3x_div_rn_noftz_f32_slowpath) ;  /* 0x0000001000387944 */ /* 0x000fea0003c00000 */
.L_x_2:
        /* <DEDUP_REMOVED lines=18> */
.L_x_3:
        /* <DEDUP_REMOVED lines=18> */
.L_x_4:
        /* <DEDUP_REMOVED lines=18> */
.L_x_5:
        /* <DEDUP_REMOVED lines=18> */
.L_x_6:
        /* <DEDUP_REMOVED lines=18> */
.L_x_7:
        /* <DEDUP_REMOVED lines=18> */
.L_x_8:
[----:B------:R0:W-:Y:S01]  /*0a80*/  STG.E desc[UR8][R6.64+0xc], R9 ;  /* 0x00000c0906007986 */ /* 0x0001e2000c101908 */
[----:B------:R-:W-:Y:S02]  /*0a90*/  IADD3 R4, P0, PT, R4, 0x20, RZ ;  /* 0x0000002004047810 */ /* 0x000fe40007f1e0ff */
[----:B------:R-:W-:Y:S02]  /*0aa0*/  IADD3 R11, P1, PT, R6, 0x20, RZ ;  /* 0x00000020060b7810 */ /* 0x000fe40007f3e0ff */
[----:B------:R-:W-:Y:S02]  /*0ab0*/  IADD3.X R5, PT, PT, RZ, R5, RZ, P0, !PT ;  /* 0x00000005ff057210 */ /* 0x000fe400007fe4ff */
[----:B------:R-:W-:Y:S01]  /*0ac0*/  IADD3.X R12, PT, PT, RZ, R7, RZ, P1, !PT ;  /* 0x00000007ff0c7210 */ /* 0x000fe20000ffe4ff */
[----:B------:R-:W-:Y:S08]  /*0ad0*/  @P2 BRA `(.L_x_9) ;  /* 0xfffffff400a02947 */ /* 0x000ff0000383ffff */
.L_x_0:
[----:B------:R-:W-:-:S13]  /*0ae0*/  ISETP.NE.AND P0, PT, R16, RZ, PT ;  /* 0x000000ff1000720c */ /* 0x000fda0003f05270 */
[----:B------:R-:W-:Y:S05]  /*0af0*/  @!P0 EXIT ;  /* 0x000000000000894d */ /* 0x000fea0003800000 */
[----:B------:R-:W1:Y:S01]  /*0b00*/  LDCU UR4, c[0x0][0x390] ;  /* 0x00007200ff0477ac */ /* 0x000e620008000800 */
[----:B------:R-:W-:Y:S01]  /*0b10*/  ISETP.GE.U32.AND P0, PT, R16, 0x4, PT ;  /* 0x000000041000780c */ /* 0x000fe20003f06070 */
[----:B-1----:R-:W-:-:S12]  /*0b20*/  ULOP3.LUT UR4, UR4, 0x3, URZ, 0xc0, !UPT ;  /* 0x0000000304047892 */ /* 0x002fd8000f8ec0ff */
[----:B------:R-:W-:Y:S05]  /*0b30*/  @!P0 BRA `(.L_x_10) ;  /* 0x0000000400348947 */ /* 0x000fea0003800000 */
[----:B------:R-:W1:Y:S02]  /*0b40*/  LDC.64 R4, c[0x0][0x388] ;  /* 0x0000e200ff047b82 */ /* 0x000e640000000a00 */
[----:B-1----:R-:W-:-:S05]  /*0b50*/  IMAD.WIDE.U32 R4, R2, 0x4, R4 ;  /* 0x0000000402047825 */ /* 0x002fca00078e0004 */
[----:B0-----:R-:W2:Y:S04]  /*0b60*/  LDG.E R6, desc[UR8][R4.64] ;  /* 0x0000000804067981 */ /* 0x001ea8000c1e1900 */
[----:B------:R-:W3:Y:S04]  /*0b70*/  LDG.E R0, desc[UR8][R4.64+-0x4] ;  /* 0xfffffc0804007981 */ /* 0x000ee8000c1e1900 */
[----:B------:R-:W4:Y:S01]  /*0b80*/  LDG.E R9, desc[UR8][R4.64+0x4] ;  /* 0x0000040804097981 */ /* 0x000f22000c1e1900 */
[----:B------:R-:W0:Y:S01]  /*0b90*/  MUFU.RCP R10, R3 ;  /* 0x00000003000a7308 */ /* 0x000e220000001000 */
        /* <DEDUP_REMOVED lines=9> */
[----:B0-----:R-:W-:Y:S06]  /*0c30*/  @!P0 BRA `(.L_x_11) ;  /* 0x00000000000c8947 */ /* 0x001fec0003800000 */
[----:B------:R-:W-:Y:S02]  /*0c40*/  MOV R0, R8 ;  /* 0x0000000800007202 */ /* 0x000fe40000000f00 */
[----:B------:R-:W-:-:S07]  /*0c50*/  MOV R10, 0xc70 ;  /* 0x00000c70000a7802 */ /* 0x000fce0000000f00 */
[----:B------:R-:W-:Y:S05]  /*0c60*/  CALL.REL.NOINC `($__internal_0_$__cuda_sm3x_div_rn_noftz_f32_slowpath) ;  /* 0x00000008000c7944 */ /* 0x000fea0003c00000 */
.L_x_11:
[----:B------:R-:W0:Y:S02]  /*0c70*/  LDC.64 R6, c[0x0][0x380] ;  /* 0x0000e000ff067b82 */ /* 0x000e240000000a00 */
[----:B0-----:R-:W-:-:S05]  /*0c80*/  IMAD.WIDE.U32 R6, R2, 0x4, R6 ;  /* 0x0000000402067825 */ /* 0x001fca00078e0006 */
        /* <DEDUP_REMOVED lines=11> */
[----:B------:R-:W-:-:S04]  /*0d40*/  FFMA R8, R0, R10, RZ ;  /* 0x0000000a00087223 */ /* 0x000fc800000000ff */
[----:B0-----:R-:W-:-:S04]  /*0d50*/  FFMA R9, -R3, R8, R10 ;  /* 0x0000000803097223 */ /* 0x001fc8000000010a */
[----:B------:R-:W-:Y:S01]  /*0d60*/  FFMA R9, R0, R9, R8 ;  /* 0x0000000900097223 */ /* 0x000fe20000000008 */
[----:B-1----:R-:W-:Y:S06]  /*0d70*/  @!P0 BRA `(.L_x_12) ;  /* 0x00000000000c8947 */ /* 0x002fec0003800000 */
[----:B------:R-:W-:Y:S02]  /*0d80*/  MOV R0, R10 ;  /* 0x0000000a00007202 */ /* 0x000fe40000000f00 */
[----:B------:R-:W-:-:S07]  /*0d90*/  MOV R10, 0xdb0 ;  /* 0x00000db0000a7802 */ /* 0x000fce0000000f00 */
[----:B------:R-:W-:Y:S05]  /*0da0*/  CALL.REL.NOINC `($__internal_0_$__cuda_sm3x_div_rn_noftz_f32_slowpath) ;  /* 0x0000000400bc7944 */ /* 0x000fea0003c00000 */
.L_x_12:
        /* <DEDUP_REMOVED lines=18> */
.L_x_13:
[----:B------:R0:W-:Y:S04]  /*0ed0*/  STG.E desc[UR8][R6.64+0x8], R9 ;  /* 0x0000080906007986 */ /* 0x0001e8000c101908 */
[----:B------:R-:W2:Y:S04]  /*0ee0*/  LDG.E R8, desc[UR8][R4.64+0xc] ;  /* 0x00000c0804087981 */ /* 0x000ea8000c1e1900 */
[----:B------:R-:W3:Y:S04]  /*0ef0*/  LDG.E R0, desc[UR8][R4.64+0x8] ;  /* 0x0000080804007981 */ /* 0x000ee8000c1e1900 */
[----:B------:R-:W4:Y:S01]  /*0f00*/  LDG.E R13, desc[UR8][R4.64+0x10] ;  /* 0x00001008040d7981 */ /* 0x000f22000c1e1900 */
[----:B------:R-:W1:Y:S01]  /*0f10*/  MUFU.RCP R12, R3 ;  /* 0x00000003000c7308 */ /* 0x000e620000001000 */
[----:B------:R-:W-:Y:S01]  /*0f20*/  IADD3 R2, PT, PT, R2, 0x4, RZ ;  /* 0x0000000402027810 */ /* 0x000fe20007ffe0ff */
        /* <DEDUP_REMOVED lines=13> */
.L_x_14:
[----:B------:R1:W-:Y:S02]  /*1000*/  STG.E desc[UR8][R6.64+0xc], R9 ;  /* 0x00000c0906007986 */ /* 0x0003e4000c101908 */
.L_x_10:
[----:B------:R-:W-:-:S13]  /*1010*/  ISETP.NE.AND P0, PT, RZ, UR4, PT ;  /* 0x00000004ff007c0c */ /* 0x000fda000bf05270 */
[----:B------:R-:W-:Y:S05]  /*1020*/  @!P0 EXIT ;  /* 0x000000000000894d */ /* 0x000fea0003800000 */
[----:B------:R-:W-:-:S09]  /*1030*/  UISETP.NE.AND UP0, UPT, UR4, 0x1, UPT ;  /* 0x000000010400788c */ /* 0x000fd2000bf05270 */
[----:B------:R-:W-:Y:S05]  /*1040*/  BRA.U !UP0, `(.L_x_15) ;  /* 0x0000000108a47547 */ /* 0x000fea000b800000 */
[----:B01----:R-:W0:Y:S02]  /*1050*/  LDC.64 R6, c[0x0][0x388] ;  /* 0x0000e200ff067b82 */ /* 0x003e240000000a00 */
[----:B0-----:R-:W-:-:S05]  /*1060*/  IMAD.WIDE R6, R2, 0x4, R6 ;  /* 0x0000000402067825 */ /* 0x001fca00078e0206 */
[----:B------:R-:W2:Y:S04]  /*1070*/  LDG.E R4, desc[UR8][R6.64] ;  /* 0x0000000806047981 */ /* 0x000ea8000c1e1900 */
        /* <DEDUP_REMOVED lines=16> */
.L_x_16:
[----:B------:R-:W0:Y:S02]  /*1180*/  LDC.64 R4, c[0x0][0x380] ;  /* 0x0000e000ff047b82 */ /* 0x000e240000000a00 */
[----:B0-----:R-:W-:-:S05]  /*1190*/  IMAD.WIDE.U32 R4, R2, 0x4, R4 ;  /* 0x0000000402047825 */ /* 0x001fca00078e0004 */
        /* <DEDUP_REMOVED lines=19> */
.L_x_17:
[----:B------:R2:W-:Y:S02]  /*12d0*/  STG.E desc[UR8][R4.64+0x4], R9 ;  /* 0x0000040904007986 */ /* 0x0005e4000c101908 */
.L_x_15:
[----:B------:R-:W3:Y:S02]  /*12e0*/  LDC R0, c[0x0][0x390] ;  /* 0x0000e400ff007b82 */ /* 0x000ee40000000800 */
[----:B---3--:R-:W-:-:S04]  /*12f0*/  LOP3.LUT R0, R0, 0x1, RZ, 0xc0, !PT ;  /* 0x0000000100007812 */ /* 0x008fc800078ec0ff */
[----:B------:R-:W-:-:S13]  /*1300*/  ISETP.NE.U32.AND P0, PT, R0, 0x1, PT ;  /* 0x000000010000780c */ /* 0x000fda0003f05070 */
[----:B------:R-:W-:Y:S05]  /*1310*/  @P0 EXIT ;  /* 0x000000000000094d */ /* 0x000fea0003800000 */
[----:B--2---:R-:W2:Y:S02]  /*1320*/  LDC.64 R4, c[0x0][0x388] ;  /* 0x0000e200ff047b82 */ /* 0x004ea40000000a00 */
[----:B--2---:R-:W-:-:S05]  /*1330*/  IMAD.WIDE R4, R2, 0x4, R4 ;  /* 0x0000000402047825 */ /* 0x004fca00078e0204 */
[----:B01----:R-:W2:Y:S04]  /*1340*/  LDG.E R6, desc[UR8][R4.64] ;  /* 0x0000000804067981 */ /* 0x003ea8000c1e1900 */
        /* <DEDUP_REMOVED lines=16> */
[----:B------:R-:W-:-:S07]  /*1450*/  MOV R7, R9 ;  /* 0x0000000900077202 */ /* 0x000fce0000000f00 */
.L_x_18:
[----:B------:R-:W0:Y:S02]  /*1460*/  LDC.64 R4, c[0x0][0x380] ;  /* 0x0000e000ff047b82 */ /* 0x000e240000000a00 */
[----:B0-----:R-:W-:-:S05]  /*1470*/  IMAD.WIDE.U32 R2, R2, 0x4, R4 ;  /* 0x0000000402027825 */ /* 0x001fca00078e0004 */
[----:B------:R-:W-:Y:S01]  /*1480*/  STG.E desc[UR8][R2.64], R7 ;  /* 0x0000000702007986 */ /* 0x000fe2000c101908 */
[----:B------:R-:W-:Y:S05]  /*1490*/  EXIT ;  /* 0x000000000000794d */ /* 0x000fea0003800000 */
        .weak           $__internal_0_$__cuda_sm3x_div_rn_noftz_f32_slowpath
        .type           $__internal_0_$__cuda_sm3x_div_rn_noftz_f32_slowpath,@function
        .size           $__internal_0_$__cuda_sm3x_div_rn_noftz_f32_slowpath,(.L_x_28 - $__internal_0_$__cuda_sm3x_div_rn_noftz_f32_slowpath)
$__internal_0_$__cuda_sm3x_div_rn_noftz_f32_slowpath:
[----:B------:R-:W-:Y:S02]  /*14a0*/  SHF.R.U32.HI R9, RZ, 0x17, R3 ;  /* 0x00000017ff097819 */ /* 0x000fe40000011603 */
[----:B------:R-:W-:Y:S02]  /*14b0*/  SHF.R.U32.HI R12, RZ, 0x17, R0 ;  /* 0x00000017ff0c7819 */ /* 0x000fe40000011600 */
[----:B------:R-:W-:Y:S02]  /*14c0*/  LOP3.LUT R9, R9, 0xff, RZ, 0xc0, !PT ;  /* 0x000000ff09097812 */ /* 0x000fe400078ec0ff */
[----:B------:R-:W-:Y:S02]  /*14d0*/  LOP3.LUT R12, R12, 0xff, RZ, 0xc0, !PT ;  /* 0x000000ff0c0c7812 */ /* 0x000fe400078ec0ff */
[----:B------:R-:W-:Y:S02]  /*14e0*/  IADD3 R15, PT, PT, R9, -0x1, RZ ;  /* 0xffffffff090f7810 */ /* 0x000fe40007ffe0ff */
[----:B------:R-:W-:-:S02]  /*14f0*/  IADD3 R14, PT, PT, R12, -0x1, RZ ;  /* 0xffffffff0c0e7810 */ /* 0x000fc40007ffe0ff */
[----:B------:R-:W-:Y:S02]  /*1500*/  ISETP.GT.U32.AND P0, PT, R15, 0xfd, PT ;  /* 0x000000fd0f00780c */ /* 0x000fe40003f04070 */
[----:B------:R-:W-:Y:S02]  /*1510*/  MOV R13, R3 ;  /* 0x00000003000d7202 */ /* 0x000fe40000000f00 */
[----:B------:R-:W-:-:S13]  /*1520*/  ISETP.GT.U32.OR P0, PT, R14, 0xfd, P0 ;  /* 0x000000fd0e00780c */ /* 0x000fda0000704470 */
[----:B------:R-:W-:Y:S01]  /*1530*/  @!P0 MOV R11, RZ ;  /* 0x000000ff000b8202 */ /* 0x000fe20000000f00 */
[----:B------:R-:W-:Y:S06]  /*1540*/  @!P0 BRA `(.L_x_19) ;  /* 0x00000000005c8947 */ /* 0x000fec0003800000 */
[----:B------:R-:W-:Y:S02]  /*1550*/  FSETP.GTU.FTZ.AND P0, PT, |R0|, +INF , PT ;  /* 0x7f8000000000780b */ /* 0x000fe40003f1c200 */
[----:B------:R-:W-:-:S04]  /*1560*/  FSETP.GTU.FTZ.AND P1, PT, |R3|, +INF , PT ;  /* 0x7f8000000300780b */ /* 0x000fc80003f3c200 */
[----:B------:R-:W-:-:S13]  /*1570*/  PLOP3.LUT P0, PT, P0, P1, PT, 0xf8, 0x8f ;  /* 0x00000000008f781c */ /* 0x000fda0000703f70 */
[----:B------:R-:W-:Y:S05]  /*1580*/  @P0 BRA `(.L_x_20) ;  /* 0x0000000400440947 */ /* 0x000fea0003800000 */
[----:B------:R-:W-:-:S13]  /*1590*/  LOP3.LUT P0, RZ, R13, 0x7fffffff, R0, 0xc8, !PT ;  /* 0x7fffffff0dff7812 */ /* 0x000fda000780c800 */
[----:B------:R-:W-:Y:S05]  /*15a0*/  @!P0 BRA `(.L_x_21) ;  /* 0x0000000400348947 */ /* 0x000fea0003800000 */
[C---:B------:R-:W-:Y:S02]  /*15b0*/  FSETP.NEU.FTZ.AND P3, PT, |R0|.reuse, +INF , PT ;  /* 0x7f8000000000780b */ /* 0x040fe40003f7d200 */
[----:B------:R-:W-:Y:S02]  /*15c0*/  FSETP.NEU.FTZ.AND P1, PT, |R3|, +INF , PT ;  /* 0x7f8000000300780b */ /* 0x000fe40003f3d200 */
[----:B------:R-:W-:-:S11]  /*15d0*/  FSETP.NEU.FTZ.AND P0, PT, |R0|, +INF , PT ;  /* 0x7f8000000000780b */ /* 0x000fd60003f1d200 */
[----:B------:R-:W-:Y:S05]  /*15e0*/  @!P1 BRA !P3, `(.L_x_21) ;  /* 0x0000000400249947 */ /* 0x000fea0005800000 */
[----:B------:R-:W-:-:S04]  /*15f0*/  LOP3.LUT P3, RZ, R0, 0x7fffffff, RZ, 0xc0, !PT ;  /* 0x7fffffff00ff7812 */ /* 0x000fc8000786c0ff */
[----:B------:R-:W-:-:S13]  /*1600*/  PLOP3.LUT P1, PT, P1, P3, PT, 0x2f, 0xf2 ;  /* 0x0000000000f2781c */ /* 0x000fda0000f26577 */
[----:B------:R-:W-:Y:S05]  /*1610*/  @P1 BRA `(.L_x_22) ;  /* 0x0000000400101947 */ /* 0x000fea0003800000 */
[----:B------:R-:W-:-:S04]  /*1620*/  LOP3.LUT P1, RZ, R13, 0x7fffffff, RZ, 0xc0, !PT ;  /* 0x7fffffff0dff7812 */ /* 0x000fc8000782c0ff */
[----:B------:R-:W-:-:S13]  /*1630*/  PLOP3.LUT P0, PT, P0, P1, PT, 0x2f, 0xf2 ;  /* 0x0000000000f2781c */ /* 0x000fda0000702577 */
[----:B------:R-:W-:Y:S05]  /*1640*/  @P0 BRA `(.L_x_23) ;  /* 0x0000000000f80947 */ /* 0x000fea0003800000 */
[----:B------:R-:W-:Y:S02]  /*1650*/  ISETP.GE.AND P0, PT, R14, RZ, PT ;  /* 0x000000ff0e00720c */ /* 0x000fe40003f06270 */
[----:B------:R-:W-:-:S11]  /*1660*/  ISETP.GE.AND P1, PT, R15, RZ, PT ;  /* 0x000000ff0f00720c */ /* 0x000fd60003f26270 */
[----:B------:R-:W-:Y:S01]  /*1670*/  @P0 MOV R11, RZ ;  /* 0x000000ff000b0202 */ /* 0x000fe20000000f00 */
[----:B------:R-:W-:Y:S01]  /*1680*/  @!P0 FFMA R0, R0, 1.84467440737095516160e+19, RZ ;  /* 0x5f80000000008823 */ /* 0x000fe200000000ff */
[----:B------:R-:W-:Y:S01]  /*1690*/  @!P0 MOV R11, 0xffffffc0 ;  /* 0xffffffc0000b8802 */ /* 0x000fe20000000f00 */
[----:B------:R-:W-:-:S03]  /*16a0*/  @!P1 FFMA R13, R3, 1.84467440737095516160e+19, RZ ;  /* 0x5f800000030d9823 */ /* 0x000fc600000000ff */
[----:B------:R-:W-:-:S07]  /*16b0*/  @!P1 IADD3 R11, PT, PT, R11, 0x40, RZ ;  /* 0x000000400b0b9810 */ /* 0x000fce0007ffe0ff */
.L_x_19:
[----:B------:R-:W-:Y:S02]  /*16c0*/  LEA R14, R9, 0xc0800000, 0x17 ;  /* 0xc0800000090e7811 */ /* 0x000fe400078eb8ff */
[----:B------:R-:W-:Y:S02]  /*16d0*/  IADD3 R12, PT, PT, R12, -0x7f, RZ ;  /* 0xffffff810c0c7810 */ /* 0x000fe40007ffe0ff */
[----:B------:R-:W-:-:S03]  /*16e0*/  IADD3 R17, PT, PT, -R14, R13, RZ ;  /* 0x0000000d0e117210 */ /* 0x000fc60007ffe1ff */
[C---:B------:R-:W-:Y:S01]  /*16f0*/  IMAD R0, R12.reuse, -0x800000, R0 ;  /* 0xff8000000c007824 */ /* 0x040fe200078e0200 */
[----:B------:R-:W0:Y:S01]  /*1700*/  MUFU.RCP R14, R17 ;  /* 0x00000011000e7308 */ /* 0x000e220000001000 */
[----:B------:R-:W-:Y:S01]  /*1710*/  FADD.FTZ R13, -R17, -RZ ;  /* 0x800000ff110d7221 */ /* 0x000fe20000010100 */
[----:B------:R-:W-:-:S04]  /*1720*/  IADD3 R12, PT, PT, R12, 0x7f, -R9 ;  /* 0x0000007f0c0c7810 */ /* 0x000fc80007ffe809 */
[----:B------:R-:W-:Y:S01]  /*1730*/  IADD3 R12, PT, PT, R12, R11, RZ ;  /* 0x0000000b0c0c7210 */ /* 0x000fe20007ffe0ff */
[----:B0-----:R-:W-:-:S04]  /*1740*/  FFMA R15, R14, R13, 1 ;  /* 0x3f8000000e0f7423 */ /* 0x001fc8000000000d */
[----:B------:R-:W-:-:S04]  /*1750*/  FFMA R15, R14, R15, R14 ;  /* 0x0000000f0e0f7223 */ /* 0x000fc8000000000e */
[----:B------:R-:W-:-:S04]  /*1760*/  FFMA R14, R0, R15, RZ ;  /* 0x0000000f000e7223 */ /* 0x000fc800000000ff */
[----:B------:R-:W-:-:S04]  /*1770*/  FFMA R18, R13, R14, R0 ;  /* 0x0000000e0d127223 */ /* 0x000fc80000000000 */
[----:B------:R-:W-:-:S04]  /*1780*/  FFMA R14, R15, R18, R14 ;  /* 0x000000120f0e7223 */ /* 0x000fc8000000000e */
[----:B------:R-:W-:-:S04]  /*1790*/  FFMA R13, R13, R14, R0 ;  /* 0x0000000e0d0d7223 */ /* 0x000fc80000000000 */
[----:B------:R-:W-:-:S05]  /*17a0*/  FFMA R0, R15, R13, R14 ;  /* 0x0000000d0f007223 */ /* 0x000fca000000000e */
[----:B------:R-:W-:-:S04]  /*17b0*/  SHF.R.U32.HI R9, RZ, 0x17, R0 ;  /* 0x00000017ff097819 */ /* 0x000fc80000011600 */
[----:B------:R-:W-:-:S04]  /*17c0*/  LOP3.LUT R9, R9, 0xff, RZ, 0xc0, !PT ;  /* 0x000000ff09097812 */ /* 0x000fc800078ec0ff */
[----:B------:R-:W-:-:S04]  /*17d0*/  IADD3 R9, PT, PT, R9, R12, RZ ;  /* 0x0000000c09097210 */ /* 0x000fc80007ffe0ff */
[----:B------:R-:W-:-:S04]  /*17e0*/  IADD3 R11, PT, PT, R9, -0x1, RZ ;  /* 0xffffffff090b7810 */ /* 0x000fc80007ffe0ff */
[----:B------:R-:W-:-:S13]  /*17f0*/  ISETP.GE.U32.AND P0, PT, R11, 0xfe, PT ;  /* 0x000000fe0b00780c */ /* 0x000fda0003f06070 */
[----:B------:R-:W-:Y:S05]  /*1800*/  @!P0 BRA `(.L_x_24) ;  /* 0x0000000000808947 */ /* 0x000fea0003800000 */
[----:B------:R-:W-:-:S13]  /*1810*/  ISETP.GT.AND P0, PT, R9, 0xfe, PT ;  /* 0x000000fe0900780c */ /* 0x000fda0003f04270 */
[----:B------:R-:W-:Y:S05]  /*1820*/  @P0 BRA `(.L_x_25) ;  /* 0x00000000006c0947 */ /* 0x000fea0003800000 */
[----:B------:R-:W-:-:S13]  /*1830*/  ISETP.GE.AND P0, PT, R9, 0x1, PT ;  /* 0x000000010900780c */ /* 0x000fda0003f06270 */
[----:B------:R-:W-:Y:S05]  /*1840*/  @P0 BRA `(.L_x_26) ;  /* 0x0000000000980947 */ /* 0x000fea0003800000 */
[----:B------:R-:W-:Y:S02]  /*1850*/  ISETP.GE.AND P0, PT, R9, -0x18, PT ;  /* 0xffffffe80900780c */ /* 0x000fe40003f06270 */
[----:B------:R-:W-:-:S11]  /*1860*/  LOP3.LUT R0, R0, 0x80000000, RZ, 0xc0, !PT ;  /* 0x8000000000007812 */ /* 0x000fd600078ec0ff */
[----:B------:R-:W-:Y:S05]  /*1870*/  @!P0 BRA `(.L_x_26) ;  /* 0x00000000008c8947 */ /* 0x000fea0003800000 */
[-CC-:B------:R-:W-:Y:S01]  /*1880*/  FFMA.RZ R11, R15, R13.reuse, R14.reuse ;  /* 0x0000000d0f0b7223 */ /* 0x180fe2000000c00e */
[C---:B------:R-:W-:Y:S02]  /*1890*/  ISETP.NE.AND P3, PT, R9.reuse, RZ, PT ;  /* 0x000000ff0900720c */ /* 0x040fe40003f65270 */
[----:B------:R-:W-:Y:S02]  /*18a0*/  ISETP.NE.AND P1, PT, R9, RZ, PT ;  /* 0x000000ff0900720c */ /* 0x000fe40003f25270 */
[----:B------:R-:W-:Y:S01]  /*18b0*/  LOP3.LUT R12, R11, 0x7fffff, RZ, 0xc0, !PT ;  /* 0x007fffff0b0c7812 */ /* 0x000fe200078ec0ff */
[CCC-:B------:R-:W-:Y:S01]  /*18c0*/  FFMA.RP R11, R15.reuse, R13.reuse, R14.reuse ;  /* 0x0000000d0f0b7223 */ /* 0x1c0fe2000000800e */
[----:B------:R-:W-:Y:S01]  /*18d0*/  FFMA.RM R14, R15, R13, R14 ;  /* 0x0000000d0f0e7223 */ /* 0x000fe2000000400e */
[----:B------:R-:W-:Y:S02]  /*18e0*/  IADD3 R13, PT, PT, R9, 0x20, RZ ;  /* 0x00000020090d7810 */ /* 0x000fe40007ffe0ff */
[----:B------:R-:W-:-:S02]  /*18f0*/  LOP3.LUT R12, R12, 0x800000, RZ, 0xfc, !PT ;  /* 0x008000000c0c7812 */ /* 0x000fc400078efcff */
[----:B------:R-:W-:Y:S02]  /*1900*/  IADD3 R9, PT, PT, -R9, RZ, RZ ;  /* 0x000000ff09097210 */ /* 0x000fe40007ffe1ff */
[----:B------:R-:W-:Y:S02]  /*1910*/  SHF.L.U32 R13, R12, R13, RZ ;  /* 0x0000000d0c0d7219 */ /* 0x000fe400000006ff */
[----:B------:R-:W-:Y:S02]  /*1920*/  FSETP.NEU.FTZ.AND P0, PT, R11, R14, PT ;  /* 0x0000000e0b00720b */ /* 0x000fe40003f1d000 */
[----:B------:R-:W-:Y:S02]  /*1930*/  SEL R9, R9, RZ, P3 ;  /* 0x000000ff09097207 */ /* 0x000fe40001800000 */
[----:B------:R-:W-:Y:S02]  /*1940*/  ISETP.NE.AND P1, PT, R13, RZ, P1 ;  /* 0x000000ff0d00720c */ /* 0x000fe40000f25270 */
[----:B------:R-:W-:-:S02]  /*1950*/  SHF.R.U32.HI R9, RZ, R9, R12 ;  /* 0x00000009ff097219 */ /* 0x000fc4000001160c */
[----:B------:R-:W-:Y:S02]  /*1960*/  PLOP3.LUT P0, PT, P0, P1, PT, 0xf8, 0x8f ;  /* 0x00000000008f781c */ /* 0x000fe40000703f70 */
[----:B------:R-:W-:Y:S02]  /*1970*/  SHF.R.U32.HI R12, RZ, 0x1, R9 ;  /* 0x00000001ff0c7819 */ /* 0x000fe40000011609 */
[----:B------:R-:W-:-:S04]  /*1980*/  SEL R11, RZ, 0x1, !P0 ;  /* 0x00000001ff0b7807 */ /* 0x000fc80004000000 */
[----:B------:R-:W-:-:S04]  /*1990*/  LOP3.LUT R14, R11, 0x1, R12, 0xf8, !PT ;  /* 0x000000010b0e7812 */ /* 0x000fc800078ef80c */
[----:B------:R-:W-:-:S04]  /*19a0*/  LOP3.LUT R9, R14, R9, RZ, 0xc0, !PT ;  /* 0x000000090e097212 */ /* 0x000fc800078ec0ff */
[----:B------:R-:W-:-:S04]  /*19b0*/  IADD3 R9, PT, PT, R12, R9, RZ ;  /* 0x000000090c097210 */ /* 0x000fc80007ffe0ff */
[----:B------:R-:W-:Y:S01]  /*19c0*/  LOP3.LUT R0, R9, R0, RZ, 0xfc, !PT ;  /* 0x0000000009007212 */ /* 0x000fe200078efcff */
[----:B------:R-:W-:Y:S06]  /*19d0*/  BRA `(.L_x_26) ;  /* 0x0000000000347947 */ /* 0x000fec0003800000 */
.L_x_25:
[----:B------:R-:W-:-:S04]  /*19e0*/  LOP3.LUT R0, R0, 0x80000000, RZ, 0xc0, !PT ;  /* 0x8000000000007812 */ /* 0x000fc800078ec0ff */
[----:B------:R-:W-:Y:S01]  /*19f0*/  LOP3.LUT R0, R0, 0x7f800000, RZ, 0xfc, !PT ;  /* 0x7f80000000007812 */ /* 0x000fe200078efcff */
[----:B------:R-:W-:Y:S06]  /*1a00*/  BRA `(.L_x_26) ;  /* 0x0000000000287947 */ /* 0x000fec0003800000 */
.L_x_24:
[----:B------:R-:W-:Y:S01]  /*1a10*/  LEA R0, R12, R0, 0x17 ;  /* 0x000000000c007211 */ /* 0x000fe200078eb8ff */
[----:B------:R-:W-:Y:S06]  /*1a20*/  BRA `(.L_x_26) ;  /* 0x0000000000207947 */ /* 0x000fec0003800000 */
.L_x_23:
[----:B------:R-:W-:-:S04]  /*1a30*/  LOP3.LUT R0, R13, 0x80000000, R0, 0x48, !PT ;  /* 0x800000000d007812 */ /* 0x000fc800078e4800 */
[----:B------:R-:W-:Y:S01]  /*1a40*/  LOP3.LUT R0, R0, 0x7f800000, RZ, 0xfc, !PT ;  /* 0x7f80000000007812 */ /* 0x000fe200078efcff */
[----:B------:R-:W-:Y:S06]  /*1a50*/  BRA `(.L_x_26) ;  /* 0x0000000000147947 */ /* 0x000fec0003800000 */
.L_x_22:
[----:B------:R-:W-:Y:S01]  /*1a60*/  LOP3.LUT R0, R13, 0x80000000, R0, 0x48, !PT ;  /* 0x800000000d007812 */ /* 0x000fe200078e4800 */
[----:B------:R-:W-:Y:S06]  /*1a70*/  BRA `(.L_x_26) ;  /* 0x00000000000c7947 */ /* 0x000fec0003800000 */
.L_x_21:
[----:B------:R-:W0:Y:S01]  /*1a80*/  MUFU.RSQ R0, -QNAN ;  /* 0xffc0000000007908 */ /* 0x000e220000001400 */
[----:B------:R-:W-:Y:S05]  /*1a90*/  BRA `(.L_x_26) ;  /* 0x0000000000047947 */ /* 0x000fea0003800000 */
.L_x_20:
[----:B------:R-:W-:-:S07]  /*1aa0*/  FADD.FTZ R0, R0, R3 ;  /* 0x0000000300007221 */ /* 0x000fce0000010000 */
.L_x_26:
[----:B------:R-:W-:Y:S01]  /*1ab0*/  HFMA2 R11, -RZ, RZ, 0, 0 ;  /* 0x00000000ff0b7431 */ /* 0x000fe200000001ff */
[----:B0-----:R-:W-:-:S03]  /*1ac0*/  MOV R9, R0 ;  /* 0x0000000000097202 */ /* 0x001fc60000000f00 */
[----:B------:R-:W-:Y:S05]  /*1ad0*/  RET.REL.NODEC R10 `(_Z8ddKernelPfS_if) ;  /* 0xffffffe40a487950 */ /* 0x000fea0003c3ffff */
.L_x_27:
[----:B------:R-:W-:-:S00]  /*1ae0*/  BRA `(.L_x_27) ;  /* 0xfffffffc00fc7947 */ /* 0x000fc0000383ffff */
[----:B------:R-:W-:-:S00]  /*1af0*/  NOP ;  /* 0x0000000000007918 */ /* 0x000fc00000000000 */
        /* <DEDUP_REMOVED lines=8> */
.L_x_28:


//--------------------- .nv.shared.reserved.0     --------------------------
	.section	.nv.shared.reserved.0,"aw",@nobits
	.weak		__nv_reservedSMEM_offset_0_alias
	.size		__nv_reservedSMEM_offset_0_alias, 0, 64
	.other		__nv_reservedSMEM_offset_0_alias,@"STO_CUDA_RESERVED_SHARED STV_DEFAULT"
__nv_reservedSMEM_offset_0_alias:
	.zero		0
	.zero		64


//--------------------- .nv.constant0._Z8ddKernelPfS_if --------------------------
	.section	.nv.constant0._Z8ddKernelPfS_if,"a",@progbits
	.sectionflags	@""
	.align	4
.nv.constant0._Z8ddKernelPfS_if:
	.zero		920


//--------------------- SYMBOLS --------------------------

	.type		.nv.reservedSmem.offset0,@object
	.size		.nv.reservedSmem.offset0,0x4
